//
// Generated by NVIDIA NVVM Compiler
//
// Compiler Build ID: CL-36424714
// Cuda compilation tools, release 13.0, V13.0.88
// Based on NVVM 20.0.0
//

.version 9.0
.target sm_100
.address_size 64

	// .globl	_Z19exclusiveScanKernelPiS_S_i
.extern .shared .align 16 .b8 temp[];

.visible .entry _Z19exclusiveScanKernelPiS_S_i(
	.param .u64 .ptr .align 1 _Z19exclusiveScanKernelPiS_S_i_param_0,
	.param .u64 .ptr .align 1 _Z19exclusiveScanKernelPiS_S_i_param_1,
	.param .u64 .ptr .align 1 _Z19exclusiveScanKernelPiS_S_i_param_2,
	.param .u32 _Z19exclusiveScanKernelPiS_S_i_param_3
)
{
	.reg .pred 	%p<9>;
	.reg .b32 	%r<55>;
	.reg .b64 	%rd<13>;

	ld.param.u64 	%rd1, [_Z19exclusiveScanKernelPiS_S_i_param_0];
	ld.param.u64 	%rd3, [_Z19exclusiveScanKernelPiS_S_i_param_1];
	ld.param.u64 	%rd2, [_Z19exclusiveScanKernelPiS_S_i_param_2];
	ld.param.u32 	%r16, [_Z19exclusiveScanKernelPiS_S_i_param_3];
	cvta.to.global.u64 	%rd4, %rd3;
	mov.u32 	%r1, %tid.x;
	mov.u32 	%r2, %ctaid.x;
	shl.b32 	%r18, %r1, 1;
	mad.lo.s32 	%r3, %r16, %r2, %r18;
	mul.wide.s32 	%rd5, %r3, 4;
	add.s64 	%rd6, %rd4, %rd5;
	ld.global.u32 	%r19, [%rd6];
	shl.b32 	%r20, %r1, 3;
	mov.u32 	%r21, temp;
	add.s32 	%r4, %r21, %r20;
	or.b32  	%r5, %r18, 1;
	st.shared.v2.u32 	[%r4], {%r19, %r19};
	setp.lt.s32 	%p1, %r16, 2;
	mov.b32 	%r52, 1;
	@%p1 bra 	$L__BB0_5;
	mov.b32 	%r52, 1;
	mov.u32 	%r50, %r16;
$L__BB0_2:
	shr.u32 	%r8, %r50, 1;
	bar.sync 	0;
	setp.ge.u32 	%p2, %r1, %r8;
	@%p2 bra 	$L__BB0_4;
	mul.lo.s32 	%r23, %r52, %r5;
	shl.b32 	%r24, %r23, 2;
	add.s32 	%r26, %r21, %r24;
	ld.shared.u32 	%r27, [%r26+-4];
	shl.b32 	%r28, %r52, 2;
	add.s32 	%r29, %r26, %r28;
	ld.shared.u32 	%r30, [%r29+-4];
	add.s32 	%r31, %r30, %r27;
	st.shared.u32 	[%r29+-4], %r31;
$L__BB0_4:
	shl.b32 	%r52, %r52, 1;
	setp.gt.u32 	%p3, %r50, 3;
	mov.u32 	%r50, %r8;
	@%p3 bra 	$L__BB0_2;
$L__BB0_5:
	setp.ne.s32 	%p4, %r1, 0;
	@%p4 bra 	$L__BB0_9;
	setp.eq.s64 	%p5, %rd2, 0;
	shl.b32 	%r32, %r16, 2;
	add.s32 	%r11, %r21, %r32;
	@%p5 bra 	$L__BB0_8;
	ld.shared.u32 	%r34, [%r11+-4];
	cvta.to.global.u64 	%rd7, %rd2;
	mul.wide.u32 	%rd8, %r2, 4;
	add.s64 	%rd9, %rd7, %rd8;
	st.global.u32 	[%rd9], %r34;
$L__BB0_8:
	mov.b32 	%r35, 0;
	st.shared.u32 	[%r11+-4], %r35;
$L__BB0_9:
	setp.lt.s32 	%p6, %r16, 2;
	@%p6 bra 	$L__BB0_14;
	mov.b32 	%r53, 1;
$L__BB0_11:
	shr.u32 	%r37, %r52, 31;
	add.s32 	%r38, %r52, %r37;
	shr.s32 	%r52, %r38, 1;
	bar.sync 	0;
	setp.ge.u32 	%p7, %r1, %r53;
	@%p7 bra 	$L__BB0_13;
	mul.lo.s32 	%r39, %r52, %r5;
	shl.b32 	%r40, %r39, 2;
	add.s32 	%r42, %r21, %r40;
	ld.shared.u32 	%r43, [%r42+-4];
	shl.b32 	%r44, %r52, 2;
	add.s32 	%r45, %r42, %r44;
	ld.shared.u32 	%r46, [%r45+-4];
	st.shared.u32 	[%r42+-4], %r46;
	add.s32 	%r47, %r46, %r43;
	st.shared.u32 	[%r45+-4], %r47;
$L__BB0_13:
	shl.b32 	%r53, %r53, 1;
	setp.lt.s32 	%p8, %r53, %r16;
	@%p8 bra 	$L__BB0_11;
$L__BB0_14:
	cvta.to.global.u64 	%rd10, %rd1;
	bar.sync 	0;
	ld.shared.v2.u32 	{%r48, %r49}, [%r4];
	add.s64 	%rd12, %rd10, %rd5;
	st.global.u32 	[%rd12], %r48;
	st.global.u32 	[%rd12+4], %r49;
	ret;

}
	// .globl	_Z16sumOffsetsKernelPiS_i
.visible .entry _Z16sumOffsetsKernelPiS_i(
	.param .u64 .ptr .align 1 _Z16sumOffsetsKernelPiS_i_param_0,
	.param .u64 .ptr .align 1 _Z16sumOffsetsKernelPiS_i_param_1,
	.param .u32 _Z16sumOffsetsKernelPiS_i_param_2
)
{
	.reg .b32 	%r<11>;
	.reg .b64 	%rd<9>;

	ld.param.u64 	%rd1, [_Z16sumOffsetsKernelPiS_i_param_0];
	ld.param.u64 	%rd2, [_Z16sumOffsetsKernelPiS_i_param_1];
	ld.param.u32 	%r1, [_Z16sumOffsetsKernelPiS_i_param_2];
	cvta.to.global.u64 	%rd3, %rd1;
	cvta.to.global.u64 	%rd4, %rd2;
	mov.u32 	%r2, %tid.x;
	mov.u32 	%r3, %ctaid.x;
	shl.b32 	%r4, %r2, 1;
	mul.wide.u32 	%rd5, %r3, 4;
	add.s64 	%rd6, %rd4, %rd5;
	ld.global.u32 	%r5, [%rd6];
	mad.lo.s32 	%r6, %r1, %r3, %r4;
	mul.wide.s32 	%rd7, %r6, 4;
	add.s64 	%rd8, %rd3, %rd7;
	ld.global.u32 	%r7, [%rd8];
	add.s32 	%r8, %r7, %r5;
	st.global.u32 	[%rd8], %r8;
	ld.global.u32 	%r9, [%rd8+4];
	add.s32 	%r10, %r9, %r5;
	st.global.u32 	[%rd8+4], %r10;
	ret;

}


// ===== COMPILED SASS (sm_100) =====

	.target	sm_100

	.elftype	@"ET_EXEC"


//--------------------- .note.nv.tkinfo           --------------------------
	.section	.note.nv.tkinfo,"",@"SHT_NOTE"
	.sectionflags	@"SHF_NOTE_NV_TKINFO"
	.tkinfo
        /*0018*/ 	.word	0x00000002
        /*0030*/ 	.string	""
        /*0030*/ 	.string	"ptxas"
        /*0030*/ 	.string	"Cuda compilation tools, release 13.0, V13.0.88"
        /*0030*/ 	.string	"Build cuda_13.0.r13.0/compiler.36424714_0"
        /*0030*/ 	.string	"-arch sm_100 -m 64 "



//--------------------- .note.nv.cuinfo           --------------------------
	.section	.note.nv.cuinfo,"",@"SHT_NOTE"
	.sectionflags	@"SHF_NOTE_NV_CUINFO"
        /*0018*/ 	.short	0x0002
        /*001a*/ 	.short	0x0064
        /*001c*/ 	.short	0x0082
	.zero		2


//--------------------- .nv.info                  --------------------------
	.section	.nv.info,"",@"SHT_CUDA_INFO"
	.align	4


	//----- nvinfo : EIATTR_REGCOUNT
	.align		4
        /*0000*/ 	.byte	0x04, 0x2f
        /*0002*/ 	.short	(.L_1 - .L_0)
	.align		4
.L_0:
        /*0004*/ 	.word	index@(_Z19exclusiveScanKernelPiS_S_i)
        /*0008*/ 	.word	0x0000000e


	//----- nvinfo : EIATTR_FRAME_SIZE
	.align		4
.L_1:
        /*000c*/ 	.byte	0x04, 0x11
        /*000e*/ 	.short	(.L_3 - .L_2)
	.align		4
.L_2:
        /*0010*/ 	.word	index@(_Z19exclusiveScanKernelPiS_S_i)
        /*0014*/ 	.word	0x00000000


	//----- nvinfo : EIATTR_REGCOUNT
	.align		4
.L_3:
        /*0018*/ 	.byte	0x04, 0x2f
        /*001a*/ 	.short	(.L_5 - .L_4)
	.align		4
.L_4:
        /*001c*/ 	.word	index@(_Z16sumOffsetsKernelPiS_i)
        /*0020*/ 	.word	0x0000000c


	//----- nvinfo : EIATTR_FRAME_SIZE
	.align		4
.L_5:
        /*0024*/ 	.byte	0x04, 0x11
        /*0026*/ 	.short	(.L_7 - .L_6)
	.align		4
.L_6:
        /*0028*/ 	.word	index@(_Z16sumOffsetsKernelPiS_i)
        /*002c*/ 	.word	0x00000000


	//----- nvinfo : EIATTR_MIN_STACK_SIZE
	.align		4
.L_7:
        /*0030*/ 	.byte	0x04, 0x12
        /*0032*/ 	.short	(.L_9 - .L_8)
	.align		4
.L_8:
        /*0034*/ 	.word	index@(_Z16sumOffsetsKernelPiS_i)
        /*0038*/ 	.word	0x00000000


	//----- nvinfo : EIATTR_MIN_STACK_SIZE
	.align		4
.L_9:
        /*003c*/ 	.byte	0x04, 0x12
        /*003e*/ 	.short	(.L_11 - .L_10)
	.align		4
.L_10:
        /*0040*/ 	.word	index@(_Z19exclusiveScanKernelPiS_S_i)
        /*0044*/ 	.word	0x00000000
.L_11:


//--------------------- .nv.compat                --------------------------
	.section	.nv.compat,"",@"SHT_CUDA_COMPAT_INFO"
	.align	4
        /*0000*/ 	.byte	0x02, 0x09, 0x00, 0x00, 0x02, 0x02, 0x01, 0x00, 0x02, 0x05, 0x05, 0x00, 0x03, 0x07, 0x01, 0x01
        /*0010*/ 	.byte	0x02, 0x03, 0x00, 0x00, 0x02, 0x06, 0x01, 0x00, 0x04, 0x0b, 0x08, 0x00, 0x09, 0x00, 0x00, 0x00
        /*0020*/ 	.byte	0x00, 0x00, 0x00, 0x00


//--------------------- .nv.info._Z16sumOffsetsKernelPiS_i --------------------------
	.section	.nv.info._Z16sumOffsetsKernelPiS_i,"",@"SHT_CUDA_INFO"
	.sectionflags	@""
	.align	4


	//----- nvinfo : EIATTR_CUDA_API_VERSION
	.align		4
        /*0000*/ 	.byte	0x04, 0x37
        /*0002*/ 	.short	(.L_13 - .L_12)
.L_12:
        /*0004*/ 	.word	0x00000082


	//----- nvinfo : EIATTR_KPARAM_INFO
	.align		4
.L_13:
        /*0008*/ 	.byte	0x04, 0x17
        /*000a*/ 	.short	(.L_15 - .L_14)
.L_14:
        /*000c*/ 	.word	0x00000000
        /*0010*/ 	.short	0x0002
        /*0012*/ 	.short	0x0010
        /*0014*/ 	.byte	0x00, 0xf0, 0x11, 0x00


	//----- nvinfo : EIATTR_KPARAM_INFO
	.align		4
.L_15:
        /*0018*/ 	.byte	0x04, 0x17
        /*001a*/ 	.short	(.L_17 - .L_16)
.L_16:
        /*001c*/ 	.word	0x00000000
        /*0020*/ 	.short	0x0001
        /*0022*/ 	.short	0x0008
        /*0024*/ 	.byte	0x00, 0xf5, 0x21, 0x00


	//----- nvinfo : EIATTR_KPARAM_INFO
	.align		4
.L_17:
        /*0028*/ 	.byte	0x04, 0x17
        /*002a*/ 	.short	(.L_19 - .L_18)
.L_18:
        /*002c*/ 	.word	0x00000000
        /*0030*/ 	.short	0x0000
        /*0032*/ 	.short	0x0000
        /*0034*/ 	.byte	0x00, 0xf5, 0x21, 0x00


	//----- nvinfo : EIATTR_SPARSE_MMA_MASK
	.align		4
.L_19:
        /*0038*/ 	.byte	0x03, 0x50
        /*003a*/ 	.short	0x0000


	//----- nvinfo : EIATTR_MAXREG_COUNT
	.align		4
        /*003c*/ 	.byte	0x03, 0x1b
        /*003e*/ 	.short	0x00ff


	//----- nvinfo : EIATTR_MERCURY_ISA_VERSION
	.align		4
        /*0040*/ 	.byte	0x03, 0x5f
        /*0042*/ 	.short	0x0101


	//----- nvinfo : EIATTR_VRC_CTA_INIT_COUNT
	.align		4
        /*0044*/ 	.byte	0x02, 0x4a
	.zero		1
	.zero		1


	//----- nvinfo : EIATTR_EXIT_INSTR_OFFSETS
	.align		4
        /*0048*/ 	.byte	0x04, 0x1c
        /*004a*/ 	.short	(.L_21 - .L_20)


	//   ....[0]....
.L_20:
        /*004c*/ 	.word	0x00000120


	//----- nvinfo : EIATTR_CBANK_PARAM_SIZE
	.align		4
.L_21:
        /*0050*/ 	.byte	0x03, 0x19
        /*0052*/ 	.short	0x0014


	//----- nvinfo : EIATTR_PARAM_CBANK
	.align		4
        /*0054*/ 	.byte	0x04, 0x0a
        /*0056*/ 	.short	(.L_23 - .L_22)
	.align		4
.L_22:
        /*0058*/ 	.word	index@(.nv.constant0._Z16sumOffsetsKernelPiS_i)
        /*005c*/ 	.short	0x0380
        /*005e*/ 	.short	0x0014


	//----- nvinfo : EIATTR_SW_WAR
	.align		4
.L_23:
        /*0060*/ 	.byte	0x04, 0x36
        /*0062*/ 	.short	(.L_25 - .L_24)
.L_24:
        /*0064*/ 	.word	0x00000008
.L_25:


//--------------------- .nv.info._Z19exclusiveScanKernelPiS_S_i --------------------------
	.section	.nv.info._Z19exclusiveScanKernelPiS_S_i,"",@"SHT_CUDA_INFO"
	.sectionflags	@""
	.align	4


	//----- nvinfo : EIATTR_CUDA_API_VERSION
	.align		4
        /*0000*/ 	.byte	0x04, 0x37
        /*0002*/ 	.short	(.L_27 - .L_26)
.L_26:
        /*0004*/ 	.word	0x00000082


	//----- nvinfo : EIATTR_KPARAM_INFO
	.align		4
.L_27:
        /*0008*/ 	.byte	0x04, 0x17
        /*000a*/ 	.short	(.L_29 - .L_28)
.L_28:
        /*000c*/ 	.word	0x00000000
        /*0010*/ 	.short	0x0003
        /*0012*/ 	.short	0x0018
        /*0014*/ 	.byte	0x00, 0xf0, 0x11, 0x00


	//----- nvinfo : EIATTR_KPARAM_INFO
	.align		4
.L_29:
        /*0018*/ 	.byte	0x04, 0x17
        /*001a*/ 	.short	(.L_31 - .L_30)
.L_30:
        /*001c*/ 	.word	0x00000000
        /*0020*/ 	.short	0x0002
        /*0022*/ 	.short	0x0010
        /*0024*/ 	.byte	0x00, 0xf5, 0x21, 0x00


	//----- nvinfo : EIATTR_KPARAM_INFO
	.align		4
.L_31:
        /*0028*/ 	.byte	0x04, 0x17
        /*002a*/ 	.short	(.L_33 - .L_32)
.L_32:
        /*002c*/ 	.word	0x00000000
        /*0030*/ 	.short	0x0001
        /*0032*/ 	.short	0x0008
        /*0034*/ 	.byte	0x00, 0xf5, 0x21, 0x00


	//----- nvinfo : EIATTR_KPARAM_INFO
	.align		4
.L_33:
        /*0038*/ 	.byte	0x04, 0x17
        /*003a*/ 	.short	(.L_35 - .L_34)
.L_34:
        /*003c*/ 	.word	0x00000000
        /*0040*/ 	.short	0x0000
        /*0042*/ 	.short	0x0000
        /*0044*/ 	.byte	0x00, 0xf5, 0x21, 0x00


	//----- nvinfo : EIATTR_SPARSE_MMA_MASK
	.align		4
.L_35:
        /*0048*/ 	.byte	0x03, 0x50
        /*004a*/ 	.short	0x0000


	//----- nvinfo : EIATTR_MAXREG_COUNT
	.align		4
        /*004c*/ 	.byte	0x03, 0x1b
        /*004e*/ 	.short	0x00ff


	//----- nvinfo : EIATTR_NUM_BARRIERS
	.align		4
        /*0050*/ 	.byte	0x02, 0x4c
        /*0052*/ 	.byte	0x01
	.zero		1


	//----- nvinfo : EIATTR_MERCURY_ISA_VERSION
	.align		4
        /*0054*/ 	.byte	0x03, 0x5f
        /*0056*/ 	.short	0x0101


	//----- nvinfo : EIATTR_VRC_CTA_INIT_COUNT
	.align		4
        /*0058*/ 	.byte	0x02, 0x4a
	.zero		1
	.zero		1


	//----- nvinfo : EIATTR_EXIT_INSTR_OFFSETS
	.align		4
        /*005c*/ 	.byte	0x04, 0x1c
        /*005e*/ 	.short	(.L_37 - .L_36)


	//   ....[0]....
.L_36:
        /*0060*/ 	.word	0x000004d0


	//----- nvinfo : EIATTR_CRS_STACK_SIZE
	.align		4
.L_37:
        /*0064*/ 	.byte	0x04, 0x1e
        /*0066*/ 	.short	(.L_39 - .L_38)
.L_38:
        /*0068*/ 	.word	0x00000000


	//----- nvinfo : EIATTR_CBANK_PARAM_SIZE
	.align		4
.L_39:
        /*006c*/ 	.byte	0x03, 0x19
        /*006e*/ 	.short	0x001c


	//----- nvinfo : EIATTR_PARAM_CBANK
	.align		4
        /*0070*/ 	.byte	0x04, 0x0a
        /*0072*/ 	.short	(.L_41 - .L_40)
	.align		4
.L_40:
        /*0074*/ 	.word	index@(.nv.constant0._Z19exclusiveScanKernelPiS_S_i)
        /*0078*/ 	.short	0x0380
        /*007a*/ 	.short	0x001c


	//----- nvinfo : EIATTR_SW_WAR
	.align		4
.L_41:
        /*007c*/ 	.byte	0x04, 0x36
        /*007e*/ 	.short	(.L_43 - .L_42)
.L_42:
        /*0080*/ 	.word	0x00000008
.L_43:


//--------------------- .nv.callgraph             --------------------------
	.section	.nv.callgraph,"",@"SHT_CUDA_CALLGRAPH"
	.align	4
	.sectionentsize	8
	.align		4
        /*0000*/ 	.word	0x00000000
	.align		4
        /*0004*/ 	.word	0xffffffff
	.align		4
        /*0008*/ 	.word	0x00000000
	.align		4
        /*000c*/ 	.word	0xfffffffe
	.align		4
        /*0010*/ 	.word	0x00000000
	.align		4
        /*0014*/ 	.word	0xfffffffd
	.align		4
        /*0018*/ 	.word	0x00000000
	.align		4
        /*001c*/ 	.word	0xfffffffc


//--------------------- .text._Z16sumOffsetsKernelPiS_i --------------------------
	.section	.text._Z16sumOffsetsKernelPiS_i,"ax",@progbits
	.align	128
        .global         _Z16sumOffsetsKernelPiS_i
        .type           _Z16sumOffsetsKernelPiS_i,@function
        .size           _Z16sumOffsetsKernelPiS_i,(.L_x_8 - _Z16sumOffsetsKernelPiS_i)
        .other          _Z16sumOffsetsKernelPiS_i,@"STO_CUDA_ENTRY STV_DEFAULT"
_Z16sumOffsetsKernelPiS_i:
.text._Z16sumOffsetsKernelPiS_i:
[----:B------:R-:W-:Y:S01]  /*0000*/  LDC R1, c[0x0][0x37c] ;  /* 0x0000df00ff017b82 */ /* 0x000fe20000000800 */
[----:B------:R-:W0:Y:S07]  /*0010*/  S2R R0, SR_TID.X ;  /* 0x0000000000007919 */ /* 0x000e2e0000002100 */
[----:B------:R-:W1:Y:S01]  /*0020*/  LDC.64 R2, c[0x0][0x388] ;  /* 0x0000e200ff027b82 */ /* 0x000e620000000a00 */
[----:B------:R-:W2:Y:S01]  /*0030*/  LDCU UR6, c[0x0][0x390] ;  /* 0x00007200ff0677ac */ /* 0x000ea20008000800 */
[----:B------:R-:W1:Y:S01]  /*0040*/  S2R R9, SR_CTAID.X ;  /* 0x0000000000097919 */ /* 0x000e620000002500 */
[----:B------:R-:W3:Y:S05]  /*0050*/  LDCU.64 UR4, c[0x0][0x358] ;  /* 0x00006b00ff0477ac */ /* 0x000eea0008000a00 */
[----:B------:R-:W4:Y:S01]  /*0060*/  LDC.64 R4, c[0x0][0x380] ;  /* 0x0000e000ff047b82 */ /* 0x000f220000000a00 */
[----:B0-----:R-:W-:Y:S01]  /*0070*/  SHF.L.U32 R0, R0, 0x1, RZ ;  /* 0x0000000100007819 */ /* 0x001fe200000006ff */
[----:B-1----:R-:W-:-:S04]  /*0080*/  IMAD.WIDE.U32 R2, R9, 0x4, R2 ;  /* 0x0000000409027825 */ /* 0x002fc800078e0002 */
[----:B--2---:R-:W-:Y:S02]  /*0090*/  IMAD R7, R9, UR6, R0 ;  /* 0x0000000609077c24 */ /* 0x004fe4000f8e0200 */
[----:B---3--:R-:W2:Y:S02]  /*00a0*/  LDG.E R2, desc[UR4][R2.64] ;  /* 0x0000000402027981 */ /* 0x008ea4000c1e1900 */
[----:B----4-:R-:W-:-:S05]  /*00b0*/  IMAD.WIDE R4, R7, 0x4, R4 ;  /* 0x0000000407047825 */ /* 0x010fca00078e0204 */
[----:B------:R-:W2:Y:S04]  /*00c0*/  LDG.E R7, desc[UR4][R4.64] ;  /* 0x0000000404077981 */ /* 0x000ea8000c1e1900 */
[----:B------:R-:W3:Y:S01]  /*00d0*/  LDG.E R9, desc[UR4][R4.64+0x4] ;  /* 0x0000040404097981 */ /* 0x000ee2000c1e1900 */
[C---:B--2---:R-:W-:Y:S02]  /*00e0*/  IADD3 R7, PT, PT, R2.reuse, R7, RZ ;  /* 0x0000000702077210 */ /* 0x044fe40007ffe0ff */
[----:B---3--:R-:W-:-:S03]  /*00f0*/  IADD3 R9, PT, PT, R2, R9, RZ ;  /* 0x0000000902097210 */ /* 0x008fc60007ffe0ff */
[----:B------:R-:W-:Y:S04]  /*0100*/  STG.E desc[UR4][R4.64], R7 ;  /* 0x0000000704007986 */ /* 0x000fe8000c101904 */
[----:B------:R-:W-:Y:S01]  /*0110*/  STG.E desc[UR4][R4.64+0x4], R9 ;  /* 0x0000040904007986 */ /* 0x000fe2000c101904 */
[----:B------:R-:W-:Y:S05]  /*0120*/  EXIT ;  /* 0x000000000000794d */ /* 0x000fea0003800000 */
.L_x_0:
[----:B------:R-:W-:-:S00]  /*0130*/  BRA `(.L_x_0) ;  /* 0xfffffffc00fc7947 */ /* 0x000fc0000383ffff */
[----:B------:R-:W-:-:S00]  /*0140*/  NOP ;  /* 0x0000000000007918 */ /* 0x000fc00000000000 */
        /* <DEDUP_REMOVED lines=11> */
.L_x_8:


//--------------------- .text._Z19exclusiveScanKernelPiS_S_i --------------------------
	.section	.text._Z19exclusiveScanKernelPiS_S_i,"ax",@progbits
	.align	128
        .global         _Z19exclusiveScanKernelPiS_S_i
        .type           _Z19exclusiveScanKernelPiS_S_i,@function
        .size           _Z19exclusiveScanKernelPiS_S_i,(.L_x_9 - _Z19exclusiveScanKernelPiS_S_i)
        .other          _Z19exclusiveScanKernelPiS_S_i,@"STO_CUDA_ENTRY STV_DEFAULT"
_Z19exclusiveScanKernelPiS_S_i:
.text._Z19exclusiveScanKernelPiS_S_i:
[----:B------:R-:W-:Y:S01]  /*0000*/  LDC R1, c[0x0][0x37c] ;  /* 0x0000df00ff017b82 */ /* 0x000fe20000000800 */
[----:B------:R-:W0:Y:S07]  /*0010*/  S2R R8, SR_TID.X ;  /* 0x0000000000087919 */ /* 0x000e2e0000002100 */
[----:B------:R-:W1:Y:S01]  /*0020*/  LDC.64 R2, c[0x0][0x388] ;  /* 0x0000e200ff027b82 */ /* 0x000e620000000a00 */
[----:B------:R-:W2:Y:S01]  /*0030*/  LDCU UR6, c[0x0][0x398] ;  /* 0x00007300ff0677ac */ /* 0x000ea20008000800 */
[----:B------:R-:W2:Y:S01]  /*0040*/  S2R R11, SR_CTAID.X ;  /* 0x00000000000b7919 */ /* 0x000ea20000002500 */
[----:B------:R-:W3:Y:S01]  /*0050*/  LDCU.64 UR8, c[0x0][0x358] ;  /* 0x00006b00ff0877ac */ /* 0x000ee20008000a00 */
[----:B0-----:R-:W-:-:S04]  /*0060*/  IMAD.SHL.U32 R4, R8, 0x2, RZ ;  /* 0x0000000208047824 */ /* 0x001fc800078e00ff */
[----:B--2---:R-:W-:-:S04]  /*0070*/  IMAD R0, R11, UR6, R4 ;  /* 0x000000060b007c24 */ /* 0x004fc8000f8e0204 */
[----:B-1----:R-:W-:-:S05]  /*0080*/  IMAD.WIDE R2, R0, 0x4, R2 ;  /* 0x0000000400027825 */ /* 0x002fca00078e0202 */
[----:B---3--:R-:W2:Y:S01]  /*0090*/  LDG.E R6, desc[UR8][R2.64] ;  /* 0x0000000802067981 */ /* 0x008ea2000c1e1900 */
[----:B------:R-:W0:Y:S01]  /*00a0*/  S2UR UR5, SR_CgaCtaId ;  /* 0x00000000000579c3 */ /* 0x000e220000008800 */
[----:B------:R-:W-:Y:S01]  /*00b0*/  UMOV UR4, 0x400 ;  /* 0x0000040000047882 */ /* 0x000fe20000000000 */
[----:B------:R-:W-:Y:S01]  /*00c0*/  UISETP.GE.AND UP0, UPT, UR6, 0x2, UPT ;  /* 0x000000020600788c */ /* 0x000fe2000bf06270 */
[----:B------:R-:W-:Y:S01]  /*00d0*/  HFMA2 R9, -RZ, RZ, 0, 5.9604644775390625e-08 ;  /* 0x00000001ff097431 */ /* 0x000fe200000001ff */
[----:B------:R-:W-:Y:S01]  /*00e0*/  ISETP.NE.AND P1, PT, R8, RZ, PT ;  /* 0x000000ff0800720c */ /* 0x000fe20003f25270 */
[----:B------:R-:W-:Y:S01]  /*00f0*/  VIADD R4, R4, 0x1 ;  /* 0x0000000104047836 */ /* 0x000fe20000000000 */
[----:B0-----:R-:W-:-:S06]  /*0100*/  ULEA UR4, UR5, UR4, 0x18 ;  /* 0x0000000405047291 */ /* 0x001fcc000f8ec0ff */
[----:B------:R-:W-:Y:S01]  /*0110*/  LEA R5, R8, UR4, 0x3 ;  /* 0x0000000408057c11 */ /* 0x000fe2000f8e18ff */
[----:B--2---:R-:W-:-:S05]  /*0120*/  IMAD.MOV.U32 R7, RZ, RZ, R6 ;  /* 0x000000ffff077224 */ /* 0x004fca00078e0006 */
[----:B------:R0:W-:Y:S01]  /*0130*/  STS.64 [R5], R6 ;  /* 0x0000000605007388 */ /* 0x0001e20000000a00 */
[----:B------:R-:W-:Y:S05]  /*0140*/  BRA.U !UP0, `(.L_x_1) ;  /* 0x0000000108447547 */ /* 0x000fea000b800000 */
[----:B------:R-:W-:Y:S01]  /*0150*/  IMAD.MOV.U32 R9, RZ, RZ, 0x1 ;  /* 0x00000001ff097424 */ /* 0x000fe200078e00ff */
[----:B------:R-:W1:Y:S01]  /*0160*/  LDCU UR5, c[0x0][0x398] ;  /* 0x00007300ff0577ac */ /* 0x000e620008000800 */
[----:B------:R-:W-:-:S05]  /*0170*/  NOP ;  /* 0x0000000000007918 */ /* 0x000fca0000000000 */
.L_x_2:
[----:B-1----:R-:W-:Y:S01]  /*0180*/  USHF.R.U32.HI UR6, URZ, 0x1, UR5 ;  /* 0x00000001ff067899 */ /* 0x002fe20008011605 */
[----:B------:R-:W-:Y:S01]  /*0190*/  BAR.SYNC.DEFER_BLOCKING 0x0 ;  /* 0x0000000000007b1d */ /* 0x000fe20000010000 */
[----:B------:R-:W-:-:S04]  /*01a0*/  UISETP.GT.U32.AND UP0, UPT, UR5, 0x3, UPT ;  /* 0x000000030500788c */ /* 0x000fc8000bf04070 */
[----:B------:R-:W-:Y:S01]  /*01b0*/  ISETP.GE.U32.AND P0, PT, R8, UR6, PT ;  /* 0x0000000608007c0c */ /* 0x000fe2000bf06070 */
[----:B------:R-:W-:-:S12]  /*01c0*/  UMOV UR5, UR6 ;  /* 0x0000000600057c82 */ /* 0x000fd80008000000 */
[----:B------:R-:W-:-:S05]  /*01d0*/  @!P0 IMAD R2, R4, R9, RZ ;  /* 0x0000000904028224 */ /* 0x000fca00078e02ff */
[----:B------:R-:W-:-:S04]  /*01e0*/  @!P0 LEA R2, R2, UR4, 0x2 ;  /* 0x0000000402028c11 */ /* 0x000fc8000f8e10ff */
[C---:B--2---:R-:W-:Y:S02]  /*01f0*/  @!P0 LEA R3, R9.reuse, R2, 0x2 ;  /* 0x0000000209038211 */ /* 0x044fe400078e10ff */
[----:B------:R-:W-:Y:S01]  /*0200*/  @!P0 LDS R2, [R2+-0x4] ;  /* 0xfffffc0002028984 */ /* 0x000fe20000000800 */
[----:B------:R-:W-:-:S03]  /*0210*/  SHF.L.U32 R9, R9, 0x1, RZ ;  /* 0x0000000109097819 */ /* 0x000fc600000006ff */
[----:B0-----:R-:W0:Y:S02]  /*0220*/  @!P0 LDS R7, [R3+-0x4] ;  /* 0xfffffc0003078984 */ /* 0x001e240000000800 */
[----:B0-----:R-:W-:-:S05]  /*0230*/  @!P0 IMAD.IADD R6, R2, 0x1, R7 ;  /* 0x0000000102068824 */ /* 0x001fca00078e0207 */
[----:B------:R2:W-:Y:S01]  /*0240*/  @!P0 STS [R3+-0x4], R6 ;  /* 0xfffffc0603008388 */ /* 0x0005e20000000800 */
[----:B------:R-:W-:Y:S05]  /*0250*/  BRA.U UP0, `(.L_x_2) ;  /* 0xfffffffd00c87547 */ /* 0x000fea000b83ffff */
.L_x_1:
[----:B------:R-:W-:Y:S04]  /*0260*/  BSSY.RECONVERGENT B0, `(.L_x_3) ;  /* 0x000000c000007945 */ /* 0x000fe80003800200 */
[----:B------:R-:W-:Y:S05]  /*0270*/  @P1 BRA `(.L_x_4) ;  /* 0x0000000000281947 */ /* 0x000fea0003800000 */
[----:B--2---:R-:W1:Y:S01]  /*0280*/  LDC.64 R2, c[0x0][0x390] ;  /* 0x0000e400ff027b82 */ /* 0x004e620000000a00 */
[----:B------:R-:W2:Y:S02]  /*0290*/  LDCU UR5, c[0x0][0x398] ;  /* 0x00007300ff0577ac */ /* 0x000ea40008000800 */
[----:B--2---:R-:W-:Y:S01]  /*02a0*/  ULEA UR5, UR5, UR4, 0x2 ;  /* 0x0000000405057291 */ /* 0x004fe2000f8e10ff */
[----:B-1----:R-:W-:-:S04]  /*02b0*/  ISETP.NE.U32.AND P0, PT, R2, RZ, PT ;  /* 0x000000ff0200720c */ /* 0x002fc80003f05070 */
[----:B------:R-:W-:-:S13]  /*02c0*/  ISETP.NE.AND.EX P0, PT, R3, RZ, PT, P0 ;  /* 0x000000ff0300720c */ /* 0x000fda0003f05300 */
[----:B0-----:R-:W0:Y:S01]  /*02d0*/  @P0 LDS R7, [UR5+-0x4] ;  /* 0xfffffc05ff070984 */ /* 0x001e220008000800 */
[----:B------:R-:W1:Y:S03]  /*02e0*/  @P0 LDC.64 R2, c[0x0][0x390] ;  /* 0x0000e400ff020b82 */ /* 0x000e660000000a00 */
[----:B------:R-:W-:Y:S01]  /*02f0*/  STS [UR5+-0x4], RZ ;  /* 0xfffffcffff007988 */ /* 0x000fe20008000805 */
[----:B-1----:R-:W-:-:S05]  /*0300*/  @P0 IMAD.WIDE.U32 R2, R11, 0x4, R2 ;  /* 0x000000040b020825 */ /* 0x002fca00078e0002 */
[----:B0-----:R1:W-:Y:S02]  /*0310*/  @P0 STG.E desc[UR8][R2.64], R7 ;  /* 0x0000000702000986 */ /* 0x0013e4000c101908 */
.L_x_4:
[----:B------:R-:W-:Y:S05]  /*0320*/  BSYNC.RECONVERGENT B0 ;  /* 0x0000000000007941 */ /* 0x000fea0003800200 */
.L_x_3:
[----:B------:R-:W3:Y:S02]  /*0330*/  LDCU UR5, c[0x0][0x398] ;  /* 0x00007300ff0577ac */ /* 0x000ee40008000800 */
[----:B---3--:R-:W-:-:S09]  /*0340*/  UISETP.GE.AND UP0, UPT, UR5, 0x2, UPT ;  /* 0x000000020500788c */ /* 0x008fd2000bf06270 */
[----:B------:R-:W-:Y:S05]  /*0350*/  BRA.U !UP0, `(.L_x_5) ;  /* 0x0000000108447547 */ /* 0x000fea000b800000 */
[----:B------:R-:W3:Y:S01]  /*0360*/  LDCU UR6, c[0x0][0x398] ;  /* 0x00007300ff0677ac */ /* 0x000ee20008000800 */
[----:B------:R-:W-:-:S05]  /*0370*/  UMOV UR5, 0x1 ;  /* 0x0000000100057882 */ /* 0x000fca0000000000 */
.L_x_6:
[----:B------:R-:W-:Y:S01]  /*0380*/  BAR.SYNC.DEFER_BLOCKING 0x0 ;  /* 0x0000000000007b1d */ /* 0x000fe20000010000 */
[----:B------:R-:W-:Y:S01]  /*0390*/  ISETP.GE.U32.AND P0, PT, R8, UR5, PT ;  /* 0x0000000508007c0c */ /* 0x000fe2000bf06070 */
[----:B------:R-:W-:Y:S01]  /*03a0*/  USHF.L.U32 UR5, UR5, 0x1, URZ ;  /* 0x0000000105057899 */ /* 0x000fe200080006ff */
[----:B------:R-:W-:-:S03]  /*03b0*/  LEA.HI R9, R9, R9, RZ, 0x1 ;  /* 0x0000000909097211 */ /* 0x000fc600078f08ff */
[----:B---3--:R-:W-:Y:S01]  /*03c0*/  UISETP.GE.AND UP0, UPT, UR5, UR6, UPT ;  /* 0x000000060500728c */ /* 0x008fe2000bf06270 */
[----:B------:R-:W-:-:S07]  /*03d0*/  SHF.R.S32.HI R9, RZ, 0x1, R9 ;  /* 0x00000001ff097819 */ /* 0x000fce0000011409 */
[----:B-1--4-:R-:W-:-:S05]  /*03e0*/  @!P0 IMAD R2, R4, R9, RZ ;  /* 0x0000000904028224 */ /* 0x012fca00078e02ff */
[----:B------:R-:W-:-:S05]  /*03f0*/  @!P0 LEA R2, R2, UR4, 0x2 ;  /* 0x0000000402028c11 */ /* 0x000fca000f8e10ff */
[----:B0-2---:R-:W-:Y:S01]  /*0400*/  @!P0 IMAD R6, R9, 0x4, R2 ;  /* 0x0000000409068824 */ /* 0x005fe200078e0202 */
[----:B------:R-:W-:Y:S04]  /*0410*/  @!P0 LDS R3, [R2+-0x4] ;  /* 0xfffffc0002038984 */ /* 0x000fe80000000800 */
[----:B------:R-:W0:Y:S02]  /*0420*/  @!P0 LDS R7, [R6+-0x4] ;  /* 0xfffffc0006078984 */ /* 0x000e240000000800 */
[----:B0-----:R-:W-:Y:S02]  /*0430*/  @!P0 IADD3 R3, PT, PT, R3, R7, RZ ;  /* 0x0000000703038210 */ /* 0x001fe40007ffe0ff */
[----:B------:R4:W-:Y:S04]  /*0440*/  @!P0 STS [R2+-0x4], R7 ;  /* 0xfffffc0702008388 */ /* 0x0009e80000000800 */
[----:B------:R4:W-:Y:S01]  /*0450*/  @!P0 STS [R6+-0x4], R3 ;  /* 0xfffffc0306008388 */ /* 0x0009e20000000800 */
[----:B------:R-:W-:Y:S05]  /*0460*/  BRA.U !UP0, `(.L_x_6) ;  /* 0xfffffffd08c47547 */ /* 0x000fea000b83ffff */
.L_x_5:
[----:B------:R-:W-:Y:S08]  /*0470*/  BAR.SYNC.DEFER_BLOCKING 0x0 ;  /* 0x0000000000007b1d */ /* 0x000ff00000010000 */
[----:B-12-4-:R-:W1:Y:S01]  /*0480*/  LDC.64 R2, c[0x0][0x380] ;  /* 0x0000e000ff027b82 */ /* 0x016e620000000a00 */
[----:B0-----:R-:W0:Y:S01]  /*0490*/  LDS.64 R4, [R5] ;  /* 0x0000000005047984 */ /* 0x001e220000000a00 */
[----:B-1----:R-:W-:-:S05]  /*04a0*/  IMAD.WIDE R2, R0, 0x4, R2 ;  /* 0x0000000400027825 */ /* 0x002fca00078e0202 */
[----:B0-----:R-:W-:Y:S04]  /*04b0*/  STG.E desc[UR8][R2.64], R4 ;  /* 0x0000000402007986 */ /* 0x001fe8000c101908 */
[----:B------:R-:W-:Y:S01]  /*04c0*/  STG.E desc[UR8][R2.64+0x4], R5 ;  /* 0x0000040502007986 */ /* 0x000fe2000c101908 */
[----:B------:R-:W-:Y:S05]  /*04d0*/  EXIT ;  /* 0x000000000000794d */ /* 0x000fea0003800000 */
.L_x_7:
        /* <DEDUP_REMOVED lines=10> */
.L_x_9:


//--------------------- .nv.shared._Z16sumOffsetsKernelPiS_i --------------------------
	.section	.nv.shared._Z16sumOffsetsKernelPiS_i,"aw",@nobits
	.sectionflags	@""
	.align	16
	.zero		1024


//--------------------- .nv.shared.reserved.0     --------------------------
	.section	.nv.shared.reserved.0,"aw",@nobits
	.weak		__nv_reservedSMEM_offset_0_alias
	.size		__nv_reservedSMEM_offset_0_alias, 0, 64
	.other		__nv_reservedSMEM_offset_0_alias,@"STO_CUDA_RESERVED_SHARED STV_DEFAULT"
__nv_reservedSMEM_offset_0_alias:
	.zero		0
	.zero		64


//--------------------- .nv.shared._Z19exclusiveScanKernelPiS_S_i --------------------------
	.section	.nv.shared._Z19exclusiveScanKernelPiS_S_i,"aw",@nobits
	.sectionflags	@""
	.align	16
	.zero		1024


//--------------------- .nv.constant0._Z16sumOffsetsKernelPiS_i --------------------------
	.section	.nv.constant0._Z16sumOffsetsKernelPiS_i,"a",@progbits
	.sectionflags	@""
	.align	4
.nv.constant0._Z16sumOffsetsKernelPiS_i:
	.zero		916


//--------------------- .nv.constant0._Z19exclusiveScanKernelPiS_S_i --------------------------
	.section	.nv.constant0._Z19exclusiveScanKernelPiS_S_i,"a",@progbits
	.sectionflags	@""
	.align	4
.nv.constant0._Z19exclusiveScanKernelPiS_S_i:
	.zero		924


//--------------------- SYMBOLS --------------------------

	.type		.nv.reservedSmem.offset0,@object
	.size		.nv.reservedSmem.offset0,0x4
	.type		.nv.reservedSmem.cap,@object
	.size		.nv.reservedSmem.cap,0x4
